//
// Generated by NVIDIA NVVM Compiler
//
// Compiler Build ID: CL-36424714
// Cuda compilation tools, release 13.0, V13.0.88
// Based on NVVM 20.0.0
//

.version 9.0
.target sm_100
.address_size 64

	// .globl	_Z13compute_coeffPfPiS_S_S_
.extern .shared .align 16 .b8 shared_data[];

.visible .entry _Z13compute_coeffPfPiS_S_S_(
	.param .u64 .ptr .align 1 _Z13compute_coeffPfPiS_S_S__param_0,
	.param .u64 .ptr .align 1 _Z13compute_coeffPfPiS_S_S__param_1,
	.param .u64 .ptr .align 1 _Z13compute_coeffPfPiS_S_S__param_2,
	.param .u64 .ptr .align 1 _Z13compute_coeffPfPiS_S_S__param_3,
	.param .u64 .ptr .align 1 _Z13compute_coeffPfPiS_S_S__param_4
)
{
	.reg .pred 	%p<25>;
	.reg .b32 	%r<38>;
	.reg .b32 	%f<158>;
	.reg .b64 	%rd<26>;

	ld.param.u64 	%rd11, [_Z13compute_coeffPfPiS_S_S__param_0];
	ld.param.u64 	%rd12, [_Z13compute_coeffPfPiS_S_S__param_1];
	ld.param.u64 	%rd13, [_Z13compute_coeffPfPiS_S_S__param_2];
	ld.param.u64 	%rd9, [_Z13compute_coeffPfPiS_S_S__param_3];
	ld.param.u64 	%rd10, [_Z13compute_coeffPfPiS_S_S__param_4];
	cvta.to.global.u64 	%rd1, %rd13;
	cvta.to.global.u64 	%rd2, %rd11;
	cvta.to.global.u64 	%rd14, %rd12;
	mov.u32 	%r16, %tid.x;
	mov.u32 	%r17, %ctaid.x;
	mov.u32 	%r18, %ntid.x;
	mad.lo.s32 	%r1, %r17, %r18, %r16;
	ld.global.u32 	%r2, [%rd14];
	setp.lt.s32 	%p1, %r2, 1;
	mov.f32 	%f137, 0f3F800000;
	@%p1 bra 	$L__BB0_41;
	mul.wide.s32 	%rd15, %r1, 4;
	add.s64 	%rd3, %rd1, %rd15;
	and.b32  	%r3, %r2, 7;
	setp.lt.u32 	%p2, %r2, 8;
	mov.f32 	%f137, 0f3F800000;
	mov.b32 	%r36, 0;
	@%p2 bra 	$L__BB0_20;
	and.b32  	%r36, %r2, 2147483640;
	neg.s32 	%r33, %r1;
	add.s64 	%rd25, %rd1, 16;
	mov.f32 	%f137, 0f3F800000;
	mov.b32 	%r34, 0;
$L__BB0_3:
	.pragma "nounroll";
	setp.eq.s32 	%p3, %r33, 0;
	@%p3 bra 	$L__BB0_5;
	ld.global.f32 	%f42, [%rd2];
	ld.global.f32 	%f43, [%rd25+-16];
	sub.f32 	%f44, %f42, %f43;
	ld.global.f32 	%f45, [%rd3];
	sub.f32 	%f46, %f45, %f43;
	div.rn.f32 	%f47, %f44, %f46;
	mul.f32 	%f137, %f137, %f47;
$L__BB0_5:
	add.s32 	%r21, %r34, 1;
	setp.eq.s32 	%p4, %r21, %r1;
	@%p4 bra 	$L__BB0_7;
	ld.global.f32 	%f48, [%rd2];
	ld.global.f32 	%f49, [%rd25+-12];
	sub.f32 	%f50, %f48, %f49;
	ld.global.f32 	%f51, [%rd3];
	sub.f32 	%f52, %f51, %f49;
	div.rn.f32 	%f53, %f50, %f52;
	mul.f32 	%f137, %f137, %f53;
$L__BB0_7:
	add.s32 	%r22, %r34, 2;
	setp.eq.s32 	%p5, %r22, %r1;
	@%p5 bra 	$L__BB0_9;
	ld.global.f32 	%f54, [%rd2];
	ld.global.f32 	%f55, [%rd25+-8];
	sub.f32 	%f56, %f54, %f55;
	ld.global.f32 	%f57, [%rd3];
	sub.f32 	%f58, %f57, %f55;
	div.rn.f32 	%f59, %f56, %f58;
	mul.f32 	%f137, %f137, %f59;
$L__BB0_9:
	add.s32 	%r23, %r34, 3;
	setp.eq.s32 	%p6, %r23, %r1;
	@%p6 bra 	$L__BB0_11;
	ld.global.f32 	%f60, [%rd2];
	ld.global.f32 	%f61, [%rd25+-4];
	sub.f32 	%f62, %f60, %f61;
	ld.global.f32 	%f63, [%rd3];
	sub.f32 	%f64, %f63, %f61;
	div.rn.f32 	%f65, %f62, %f64;
	mul.f32 	%f137, %f137, %f65;
$L__BB0_11:
	add.s32 	%r24, %r34, 4;
	setp.eq.s32 	%p7, %r24, %r1;
	@%p7 bra 	$L__BB0_13;
	ld.global.f32 	%f66, [%rd2];
	ld.global.f32 	%f67, [%rd25];
	sub.f32 	%f68, %f66, %f67;
	ld.global.f32 	%f69, [%rd3];
	sub.f32 	%f70, %f69, %f67;
	div.rn.f32 	%f71, %f68, %f70;
	mul.f32 	%f137, %f137, %f71;
$L__BB0_13:
	add.s32 	%r25, %r34, 5;
	setp.eq.s32 	%p8, %r25, %r1;
	@%p8 bra 	$L__BB0_15;
	ld.global.f32 	%f72, [%rd2];
	ld.global.f32 	%f73, [%rd25+4];
	sub.f32 	%f74, %f72, %f73;
	ld.global.f32 	%f75, [%rd3];
	sub.f32 	%f76, %f75, %f73;
	div.rn.f32 	%f77, %f74, %f76;
	mul.f32 	%f137, %f137, %f77;
$L__BB0_15:
	add.s32 	%r26, %r34, 6;
	setp.eq.s32 	%p9, %r26, %r1;
	@%p9 bra 	$L__BB0_17;
	ld.global.f32 	%f78, [%rd2];
	ld.global.f32 	%f79, [%rd25+8];
	sub.f32 	%f80, %f78, %f79;
	ld.global.f32 	%f81, [%rd3];
	sub.f32 	%f82, %f81, %f79;
	div.rn.f32 	%f83, %f80, %f82;
	mul.f32 	%f137, %f137, %f83;
$L__BB0_17:
	add.s32 	%r27, %r34, 7;
	setp.eq.s32 	%p10, %r27, %r1;
	@%p10 bra 	$L__BB0_19;
	ld.global.f32 	%f84, [%rd2];
	ld.global.f32 	%f85, [%rd25+12];
	sub.f32 	%f86, %f84, %f85;
	ld.global.f32 	%f87, [%rd3];
	sub.f32 	%f88, %f87, %f85;
	div.rn.f32 	%f89, %f86, %f88;
	mul.f32 	%f137, %f137, %f89;
$L__BB0_19:
	add.s32 	%r34, %r34, 8;
	add.s32 	%r33, %r33, 8;
	add.s64 	%rd25, %rd25, 32;
	setp.ne.s32 	%p11, %r34, %r36;
	@%p11 bra 	$L__BB0_3;
$L__BB0_20:
	setp.eq.s32 	%p12, %r3, 0;
	@%p12 bra 	$L__BB0_41;
	and.b32  	%r11, %r2, 3;
	setp.lt.u32 	%p13, %r3, 4;
	@%p13 bra 	$L__BB0_31;
	setp.eq.s32 	%p14, %r36, %r1;
	mul.wide.u32 	%rd16, %r36, 4;
	add.s64 	%rd7, %rd1, %rd16;
	@%p14 bra 	$L__BB0_24;
	ld.global.f32 	%f91, [%rd2];
	ld.global.f32 	%f92, [%rd7];
	sub.f32 	%f93, %f91, %f92;
	ld.global.f32 	%f94, [%rd3];
	sub.f32 	%f95, %f94, %f92;
	div.rn.f32 	%f96, %f93, %f95;
	mul.f32 	%f137, %f137, %f96;
$L__BB0_24:
	add.s32 	%r28, %r36, 1;
	setp.eq.s32 	%p15, %r28, %r1;
	@%p15 bra 	$L__BB0_26;
	ld.global.f32 	%f97, [%rd2];
	ld.global.f32 	%f98, [%rd7+4];
	sub.f32 	%f99, %f97, %f98;
	ld.global.f32 	%f100, [%rd3];
	sub.f32 	%f101, %f100, %f98;
	div.rn.f32 	%f102, %f99, %f101;
	mul.f32 	%f137, %f137, %f102;
$L__BB0_26:
	add.s32 	%r29, %r36, 2;
	setp.eq.s32 	%p16, %r29, %r1;
	@%p16 bra 	$L__BB0_28;
	ld.global.f32 	%f103, [%rd2];
	ld.global.f32 	%f104, [%rd7+8];
	sub.f32 	%f105, %f103, %f104;
	ld.global.f32 	%f106, [%rd3];
	sub.f32 	%f107, %f106, %f104;
	div.rn.f32 	%f108, %f105, %f107;
	mul.f32 	%f137, %f137, %f108;
$L__BB0_28:
	add.s32 	%r30, %r36, 3;
	setp.eq.s32 	%p17, %r30, %r1;
	@%p17 bra 	$L__BB0_30;
	ld.global.f32 	%f109, [%rd2];
	ld.global.f32 	%f110, [%rd7+12];
	sub.f32 	%f111, %f109, %f110;
	ld.global.f32 	%f112, [%rd3];
	sub.f32 	%f113, %f112, %f110;
	div.rn.f32 	%f114, %f111, %f113;
	mul.f32 	%f137, %f137, %f114;
$L__BB0_30:
	add.s32 	%r36, %r36, 4;
$L__BB0_31:
	setp.eq.s32 	%p18, %r11, 0;
	@%p18 bra 	$L__BB0_41;
	setp.eq.s32 	%p19, %r11, 1;
	@%p19 bra 	$L__BB0_38;
	setp.eq.s32 	%p20, %r36, %r1;
	mul.wide.u32 	%rd17, %r36, 4;
	add.s64 	%rd8, %rd1, %rd17;
	@%p20 bra 	$L__BB0_35;
	ld.global.f32 	%f116, [%rd2];
	ld.global.f32 	%f117, [%rd8];
	sub.f32 	%f118, %f116, %f117;
	ld.global.f32 	%f119, [%rd3];
	sub.f32 	%f120, %f119, %f117;
	div.rn.f32 	%f121, %f118, %f120;
	mul.f32 	%f137, %f137, %f121;
$L__BB0_35:
	add.s32 	%r31, %r36, 1;
	setp.eq.s32 	%p21, %r31, %r1;
	@%p21 bra 	$L__BB0_37;
	ld.global.f32 	%f122, [%rd2];
	ld.global.f32 	%f123, [%rd8+4];
	sub.f32 	%f124, %f122, %f123;
	ld.global.f32 	%f125, [%rd3];
	sub.f32 	%f126, %f125, %f123;
	div.rn.f32 	%f127, %f124, %f126;
	mul.f32 	%f137, %f137, %f127;
$L__BB0_37:
	add.s32 	%r36, %r36, 2;
$L__BB0_38:
	and.b32  	%r32, %r2, 1;
	setp.eq.b32 	%p22, %r32, 1;
	not.pred 	%p23, %p22;
	@%p23 bra 	$L__BB0_41;
	setp.eq.s32 	%p24, %r36, %r1;
	@%p24 bra 	$L__BB0_41;
	ld.global.f32 	%f128, [%rd2];
	mul.wide.u32 	%rd18, %r36, 4;
	add.s64 	%rd19, %rd1, %rd18;
	ld.global.f32 	%f129, [%rd19];
	sub.f32 	%f130, %f128, %f129;
	ld.global.f32 	%f131, [%rd3];
	sub.f32 	%f132, %f131, %f129;
	div.rn.f32 	%f133, %f130, %f132;
	mul.f32 	%f137, %f137, %f133;
$L__BB0_41:
	cvta.to.global.u64 	%rd20, %rd9;
	cvta.to.global.u64 	%rd21, %rd10;
	mul.wide.s32 	%rd22, %r1, 4;
	add.s64 	%rd23, %rd20, %rd22;
	ld.global.f32 	%f134, [%rd23];
	mul.f32 	%f135, %f137, %f134;
	add.s64 	%rd24, %rd21, %rd22;
	st.global.f32 	[%rd24], %f135;
	ret;

}
	// .globl	_Z10reduce_sumPfS_Pi
.visible .entry _Z10reduce_sumPfS_Pi(
	.param .u64 .ptr .align 1 _Z10reduce_sumPfS_Pi_param_0,
	.param .u64 .ptr .align 1 _Z10reduce_sumPfS_Pi_param_1,
	.param .u64 .ptr .align 1 _Z10reduce_sumPfS_Pi_param_2
)
{
	.reg .pred 	%p<6>;
	.reg .b32 	%r<14>;
	.reg .b32 	%f<9>;
	.reg .b64 	%rd<11>;

	ld.param.u64 	%rd1, [_Z10reduce_sumPfS_Pi_param_0];
	ld.param.u64 	%rd2, [_Z10reduce_sumPfS_Pi_param_1];
	ld.param.u64 	%rd3, [_Z10reduce_sumPfS_Pi_param_2];
	cvta.to.global.u64 	%rd4, %rd3;
	mov.u32 	%r1, %tid.x;
	mov.u32 	%r2, %ctaid.x;
	mov.u32 	%r13, %ntid.x;
	mad.lo.s32 	%r4, %r2, %r13, %r1;
	ld.global.u32 	%r8, [%rd4];
	setp.ge.s32 	%p1, %r4, %r8;
	mov.f32 	%f8, 0f00000000;
	@%p1 bra 	$L__BB1_2;
	cvta.to.global.u64 	%rd5, %rd1;
	mul.wide.s32 	%rd6, %r4, 4;
	add.s64 	%rd7, %rd5, %rd6;
	ld.global.f32 	%f8, [%rd7];
$L__BB1_2:
	shl.b32 	%r9, %r1, 2;
	mov.u32 	%r10, shared_data;
	add.s32 	%r5, %r10, %r9;
	st.shared.f32 	[%r5], %f8;
	bar.sync 	0;
	setp.lt.u32 	%p2, %r13, 2;
	@%p2 bra 	$L__BB1_6;
$L__BB1_3:
	shr.u32 	%r7, %r13, 1;
	setp.ge.u32 	%p3, %r1, %r7;
	@%p3 bra 	$L__BB1_5;
	shl.b32 	%r11, %r7, 2;
	add.s32 	%r12, %r5, %r11;
	ld.shared.f32 	%f4, [%r12];
	ld.shared.f32 	%f5, [%r5];
	add.f32 	%f6, %f4, %f5;
	st.shared.f32 	[%r5], %f6;
$L__BB1_5:
	bar.sync 	0;
	setp.gt.u32 	%p4, %r13, 3;
	mov.u32 	%r13, %r7;
	@%p4 bra 	$L__BB1_3;
$L__BB1_6:
	setp.ne.s32 	%p5, %r1, 0;
	@%p5 bra 	$L__BB1_8;
	ld.shared.f32 	%f7, [shared_data];
	cvta.to.global.u64 	%rd8, %rd2;
	mul.wide.u32 	%rd9, %r2, 4;
	add.s64 	%rd10, %rd8, %rd9;
	st.global.f32 	[%rd10], %f7;
$L__BB1_8:
	ret;

}


// ===== COMPILED SASS (sm_100) =====

	.target	sm_100

	.elftype	@"ET_EXEC"


//--------------------- .note.nv.tkinfo           --------------------------
	.section	.note.nv.tkinfo,"",@"SHT_NOTE"
	.sectionflags	@"SHF_NOTE_NV_TKINFO"
	.tkinfo
        /*0018*/ 	.word	0x00000002
        /*0030*/ 	.string	""
        /*0030*/ 	.string	"ptxas"
        /*0030*/ 	.string	"Cuda compilation tools, release 13.0, V13.0.88"
        /*0030*/ 	.string	"Build cuda_13.0.r13.0/compiler.36424714_0"
        /*0030*/ 	.string	"-arch sm_100 -m 64 "



//--------------------- .note.nv.cuinfo           --------------------------
	.section	.note.nv.cuinfo,"",@"SHT_NOTE"
	.sectionflags	@"SHF_NOTE_NV_CUINFO"
        /*0018*/ 	.short	0x0002
        /*001a*/ 	.short	0x0064
        /*001c*/ 	.short	0x0082
	.zero		2


//--------------------- .nv.info                  --------------------------
	.section	.nv.info,"",@"SHT_CUDA_INFO"
	.align	4


	//----- nvinfo : EIATTR_REGCOUNT
	.align		4
        /*0000*/ 	.byte	0x04, 0x2f
        /*0002*/ 	.short	(.L_1 - .L_0)
	.align		4
.L_0:
        /*0004*/ 	.word	index@(_Z13compute_coeffPfPiS_S_S_)
        /*0008*/ 	.word	0x00000017


	//----- nvinfo : EIATTR_FRAME_SIZE
	.align		4
.L_1:
        /*000c*/ 	.byte	0x04, 0x11
        /*000e*/ 	.short	(.L_3 - .L_2)
	.align		4
.L_2:
        /*0010*/ 	.word	index@($__internal_0_$__cuda_sm3x_div_rn_noftz_f32_slowpath)
        /*0014*/ 	.word	0x00000000


	//----- nvinfo : EIATTR_FRAME_SIZE
	.align		4
.L_3:
        /*0018*/ 	.byte	0x04, 0x11
        /*001a*/ 	.short	(.L_5 - .L_4)
	.align		4
.L_4:
        /*001c*/ 	.word	index@(_Z13compute_coeffPfPiS_S_S_)
        /*0020*/ 	.word	0x00000000


	//----- nvinfo : EIATTR_REGCOUNT
	.align		4
.L_5:
        /*0024*/ 	.byte	0x04, 0x2f
        /*0026*/ 	.short	(.L_7 - .L_6)
	.align		4
.L_6:
        /*0028*/ 	.word	index@(_Z10reduce_sumPfS_Pi)
        /*002c*/ 	.word	0x0000000c


	//----- nvinfo : EIATTR_FRAME_SIZE
	.align		4
.L_7:
        /*0030*/ 	.byte	0x04, 0x11
        /*0032*/ 	.short	(.L_9 - .L_8)
	.align		4
.L_8:
        /*0034*/ 	.word	index@(_Z10reduce_sumPfS_Pi)
        /*0038*/ 	.word	0x00000000


	//----- nvinfo : EIATTR_MIN_STACK_SIZE
	.align		4
.L_9:
        /*003c*/ 	.byte	0x04, 0x12
        /*003e*/ 	.short	(.L_11 - .L_10)
	.align		4
.L_10:
        /*0040*/ 	.word	index@(_Z10reduce_sumPfS_Pi)
        /*0044*/ 	.word	0x00000000


	//----- nvinfo : EIATTR_MIN_STACK_SIZE
	.align		4
.L_11:
        /*0048*/ 	.byte	0x04, 0x12
        /*004a*/ 	.short	(.L_13 - .L_12)
	.align		4
.L_12:
        /*004c*/ 	.word	index@(_Z13compute_coeffPfPiS_S_S_)
        /*0050*/ 	.word	0x00000000
.L_13:


//--------------------- .nv.compat                --------------------------
	.section	.nv.compat,"",@"SHT_CUDA_COMPAT_INFO"
	.align	4
        /*0000*/ 	.byte	0x02, 0x09, 0x00, 0x00, 0x02, 0x02, 0x01, 0x00, 0x02, 0x05, 0x05, 0x00, 0x03, 0x07, 0x01, 0x01
        /*0010*/ 	.byte	0x02, 0x03, 0x00, 0x00, 0x02, 0x06, 0x01, 0x00, 0x04, 0x0b, 0x08, 0x00, 0x01, 0x00, 0x00, 0x00
        /*0020*/ 	.byte	0x00, 0x00, 0x00, 0x00


//--------------------- .nv.info._Z10reduce_sumPfS_Pi --------------------------
	.section	.nv.info._Z10reduce_sumPfS_Pi,"",@"SHT_CUDA_INFO"
	.sectionflags	@""
	.align	4


	//----- nvinfo : EIATTR_CUDA_API_VERSION
	.align		4
        /*0000*/ 	.byte	0x04, 0x37
        /*0002*/ 	.short	(.L_15 - .L_14)
.L_14:
        /*0004*/ 	.word	0x00000082


	//----- nvinfo : EIATTR_KPARAM_INFO
	.align		4
.L_15:
        /*0008*/ 	.byte	0x04, 0x17
        /*000a*/ 	.short	(.L_17 - .L_16)
.L_16:
        /*000c*/ 	.word	0x00000000
        /*0010*/ 	.short	0x0002
        /*0012*/ 	.short	0x0010
        /*0014*/ 	.byte	0x00, 0xf5, 0x21, 0x00


	//----- nvinfo : EIATTR_KPARAM_INFO
	.align		4
.L_17:
        /*0018*/ 	.byte	0x04, 0x17
        /*001a*/ 	.short	(.L_19 - .L_18)
.L_18:
        /*001c*/ 	.word	0x00000000
        /*0020*/ 	.short	0x0001
        /*0022*/ 	.short	0x0008
        /*0024*/ 	.byte	0x00, 0xf5, 0x21, 0x00


	//----- nvinfo : EIATTR_KPARAM_INFO
	.align		4
.L_19:
        /*0028*/ 	.byte	0x04, 0x17
        /*002a*/ 	.short	(.L_21 - .L_20)
.L_20:
        /*002c*/ 	.word	0x00000000
        /*0030*/ 	.short	0x0000
        /*0032*/ 	.short	0x0000
        /*0034*/ 	.byte	0x00, 0xf5, 0x21, 0x00


	//----- nvinfo : EIATTR_SPARSE_MMA_MASK
	.align		4
.L_21:
        /*0038*/ 	.byte	0x03, 0x50
        /*003a*/ 	.short	0x0000


	//----- nvinfo : EIATTR_MAXREG_COUNT
	.align		4
        /*003c*/ 	.byte	0x03, 0x1b
        /*003e*/ 	.short	0x00ff


	//----- nvinfo : EIATTR_NUM_BARRIERS
	.align		4
        /*0040*/ 	.byte	0x02, 0x4c
        /*0042*/ 	.byte	0x01
	.zero		1


	//----- nvinfo : EIATTR_MERCURY_ISA_VERSION
	.align		4
        /*0044*/ 	.byte	0x03, 0x5f
        /*0046*/ 	.short	0x0101


	//----- nvinfo : EIATTR_VRC_CTA_INIT_COUNT
	.align		4
        /*0048*/ 	.byte	0x02, 0x4a
	.zero		1
	.zero		1


	//----- nvinfo : EIATTR_EXIT_INSTR_OFFSETS
	.align		4
        /*004c*/ 	.byte	0x04, 0x1c
        /*004e*/ 	.short	(.L_23 - .L_22)


	//   ....[0]....
.L_22:
        /*0050*/ 	.word	0x00000220


	//   ....[1]....
        /*0054*/ 	.word	0x000002a0


	//----- nvinfo : EIATTR_CBANK_PARAM_SIZE
	.align		4
.L_23:
        /*0058*/ 	.byte	0x03, 0x19
        /*005a*/ 	.short	0x0018


	//----- nvinfo : EIATTR_PARAM_CBANK
	.align		4
        /*005c*/ 	.byte	0x04, 0x0a
        /*005e*/ 	.short	(.L_25 - .L_24)
	.align		4
.L_24:
        /*0060*/ 	.word	index@(.nv.constant0._Z10reduce_sumPfS_Pi)
        /*0064*/ 	.short	0x0380
        /*0066*/ 	.short	0x0018


	//----- nvinfo : EIATTR_SW_WAR
	.align		4
.L_25:
        /*0068*/ 	.byte	0x04, 0x36
        /*006a*/ 	.short	(.L_27 - .L_26)
.L_26:
        /*006c*/ 	.word	0x00000008
.L_27:


//--------------------- .nv.info._Z13compute_coeffPfPiS_S_S_ --------------------------
	.section	.nv.info._Z13compute_coeffPfPiS_S_S_,"",@"SHT_CUDA_INFO"
	.sectionflags	@""
	.align	4


	//----- nvinfo : EIATTR_CUDA_API_VERSION
	.align		4
        /*0000*/ 	.byte	0x04, 0x37
        /*0002*/ 	.short	(.L_29 - .L_28)
.L_28:
        /*0004*/ 	.word	0x00000082


	//----- nvinfo : EIATTR_KPARAM_INFO
	.align		4
.L_29:
        /*0008*/ 	.byte	0x04, 0x17
        /*000a*/ 	.short	(.L_31 - .L_30)
.L_30:
        /*000c*/ 	.word	0x00000000
        /*0010*/ 	.short	0x0004
        /*0012*/ 	.short	0x0020
        /*0014*/ 	.byte	0x00, 0xf5, 0x21, 0x00


	//----- nvinfo : EIATTR_KPARAM_INFO
	.align		4
.L_31:
        /*0018*/ 	.byte	0x04, 0x17
        /*001a*/ 	.short	(.L_33 - .L_32)
.L_32:
        /*001c*/ 	.word	0x00000000
        /*0020*/ 	.short	0x0003
        /*0022*/ 	.short	0x0018
        /*0024*/ 	.byte	0x00, 0xf5, 0x21, 0x00


	//----- nvinfo : EIATTR_KPARAM_INFO
	.align		4
.L_33:
        /*0028*/ 	.byte	0x04, 0x17
        /*002a*/ 	.short	(.L_35 - .L_34)
.L_34:
        /*002c*/ 	.word	0x00000000
        /*0030*/ 	.short	0x0002
        /*0032*/ 	.short	0x0010
        /*0034*/ 	.byte	0x00, 0xf5, 0x21, 0x00


	//----- nvinfo : EIATTR_KPARAM_INFO
	.align		4
.L_35:
        /*0038*/ 	.byte	0x04, 0x17
        /*003a*/ 	.short	(.L_37 - .L_36)
.L_36:
        /*003c*/ 	.word	0x00000000
        /*0040*/ 	.short	0x0001
        /*0042*/ 	.short	0x0008
        /*0044*/ 	.byte	0x00, 0xf5, 0x21, 0x00


	//----- nvinfo : EIATTR_KPARAM_INFO
	.align		4
.L_37:
        /*0048*/ 	.byte	0x04, 0x17
        /*004a*/ 	.short	(.L_39 - .L_38)
.L_38:
        /*004c*/ 	.word	0x00000000
        /*0050*/ 	.short	0x0000
        /*0052*/ 	.short	0x0000
        /*0054*/ 	.byte	0x00, 0xf5, 0x21, 0x00


	//----- nvinfo : EIATTR_SPARSE_MMA_MASK
	.align		4
.L_39:
        /*0058*/ 	.byte	0x03, 0x50
        /*005a*/ 	.short	0x0000


	//----- nvinfo : EIATTR_MAXREG_COUNT
	.align		4
        /*005c*/ 	.byte	0x03, 0x1b
        /*005e*/ 	.short	0x00ff


	//----- nvinfo : EIATTR_MERCURY_ISA_VERSION
	.align		4
        /*0060*/ 	.byte	0x03, 0x5f
        /*0062*/ 	.short	0x0101


	//----- nvinfo : EIATTR_VRC_CTA_INIT_COUNT
	.align		4
        /*0064*/ 	.byte	0x02, 0x4a
	.zero		1
	.zero		1


	//----- nvinfo : EIATTR_EXIT_INSTR_OFFSETS
	.align		4
        /*0068*/ 	.byte	0x04, 0x1c
        /*006a*/ 	.short	(.L_41 - .L_40)


	//   ....[0]....
.L_40:
        /*006c*/ 	.word	0x00001ae0


	//----- nvinfo : EIATTR_CRS_STACK_SIZE
	.align		4
.L_41:
        /*0070*/ 	.byte	0x04, 0x1e
        /*0072*/ 	.short	(.L_43 - .L_42)
.L_42:
        /*0074*/ 	.word	0x00000000


	//----- nvinfo : EIATTR_CBANK_PARAM_SIZE
	.align		4
.L_43:
        /*0078*/ 	.byte	0x03, 0x19
        /*007a*/ 	.short	0x0028


	//----- nvinfo : EIATTR_PARAM_CBANK
	.align		4
        /*007c*/ 	.byte	0x04, 0x0a
        /*007e*/ 	.short	(.L_45 - .L_44)
	.align		4
.L_44:
        /*0080*/ 	.word	index@(.nv.constant0._Z13compute_coeffPfPiS_S_S_)
        /*0084*/ 	.short	0x0380
        /*0086*/ 	.short	0x0028


	//----- nvinfo : EIATTR_SW_WAR
	.align		4
.L_45:
        /*0088*/ 	.byte	0x04, 0x36
        /*008a*/ 	.short	(.L_47 - .L_46)
.L_46:
        /*008c*/ 	.word	0x00000008
.L_47:


//--------------------- .nv.callgraph             --------------------------
	.section	.nv.callgraph,"",@"SHT_CUDA_CALLGRAPH"
	.align	4
	.sectionentsize	8
	.align		4
        /*0000*/ 	.word	0x00000000
	.align		4
        /*0004*/ 	.word	0xffffffff
	.align		4
        /*0008*/ 	.word	0x00000000
	.align		4
        /*000c*/ 	.word	0xfffffffe
	.align		4
        /*0010*/ 	.word	0x00000000
	.align		4
        /*0014*/ 	.word	0xfffffffd
	.align		4
        /*0018*/ 	.word	0x00000000
	.align		4
        /*001c*/ 	.word	0xfffffffc


//--------------------- .text._Z10reduce_sumPfS_Pi --------------------------
	.section	.text._Z10reduce_sumPfS_Pi,"ax",@progbits
	.align	128
        .global         _Z10reduce_sumPfS_Pi
        .type           _Z10reduce_sumPfS_Pi,@function
        .size           _Z10reduce_sumPfS_Pi,(.L_x_80 - _Z10reduce_sumPfS_Pi)
        .other          _Z10reduce_sumPfS_Pi,@"STO_CUDA_ENTRY STV_DEFAULT"
_Z10reduce_sumPfS_Pi:
.text._Z10reduce_sumPfS_Pi:
[----:B------:R-:W-:Y:S08]  /*0000*/  LDC R1, c[0x0][0x37c] ;  /* 0x0000df00ff017b82 */ /* 0x000ff00000000800 */
[----:B------:R-:W0:Y:S01]  /*0010*/  LDC.64 R2, c[0x0][0x390] ;  /* 0x0000e400ff027b82 */ /* 0x000e220000000a00 */
[----:B------:R-:W0:Y:S02]  /*0020*/  LDCU.64 UR6, c[0x0][0x358] ;  /* 0x00006b00ff0677ac */ /* 0x000e240008000a00 */
[----:B0-----:R-:W2:Y:S01]  /*0030*/  LDG.E R2, desc[UR6][R2.64] ;  /* 0x0000000602027981 */ /* 0x001ea2000c1e1900 */
[----:B------:R-:W0:Y:S01]  /*0040*/  LDCU UR8, c[0x0][0x360] ;  /* 0x00006c00ff0877ac */ /* 0x000e220008000800 */
[----:B------:R-:W-:Y:S01]  /*0050*/  IMAD.MOV.U32 R6, RZ, RZ, RZ ;  /* 0x000000ffff067224 */ /* 0x000fe200078e00ff */
[----:B------:R-:W0:Y:S01]  /*0060*/  S2R R8, SR_TID.X ;  /* 0x0000000000087919 */ /* 0x000e220000002100 */
[----:B------:R-:W0:Y:S02]  /*0070*/  S2R R9, SR_CTAID.X ;  /* 0x0000000000097919 */ /* 0x000e240000002500 */
[----:B0-----:R-:W-:-:S05]  /*0080*/  IMAD R7, R9, UR8, R8 ;  /* 0x0000000809077c24 */ /* 0x001fca000f8e0208 */
[----:B--2---:R-:W-:-:S13]  /*0090*/  ISETP.GE.AND P0, PT, R7, R2, PT ;  /* 0x000000020700720c */ /* 0x004fda0003f06270 */
[----:B------:R-:W0:Y:S02]  /*00a0*/  @!P0 LDC.64 R4, c[0x0][0x380] ;  /* 0x0000e000ff048b82 */ /* 0x000e240000000a00 */
[----:B0-----:R-:W-:-:S05]  /*00b0*/  @!P0 IMAD.WIDE R4, R7, 0x4, R4 ;  /* 0x0000000407048825 */ /* 0x001fca00078e0204 */
[----:B------:R-:W2:Y:S01]  /*00c0*/  @!P0 LDG.E R6, desc[UR6][R4.64] ;  /* 0x0000000604068981 */ /* 0x000ea2000c1e1900 */
[----:B------:R-:W0:Y:S01]  /*00d0*/  S2UR UR5, SR_CgaCtaId ;  /* 0x00000000000579c3 */ /* 0x000e220000008800 */
[----:B------:R-:W-:Y:S01]  /*00e0*/  IMAD.U32 R0, RZ, RZ, UR8 ;  /* 0x00000008ff007e24 */ /* 0x000fe2000f8e00ff */
[----:B------:R-:W-:Y:S01]  /*00f0*/  UMOV UR4, 0x400 ;  /* 0x0000040000047882 */ /* 0x000fe20000000000 */
[----:B------:R-:W-:-:S03]  /*0100*/  ISETP.NE.AND P0, PT, R8, RZ, PT ;  /* 0x000000ff0800720c */ /* 0x000fc60003f05270 */
[----:B------:R-:W-:Y:S01]  /*0110*/  ISETP.GE.U32.AND P1, PT, R0, 0x2, PT ;  /* 0x000000020000780c */ /* 0x000fe20003f26070 */
[----:B0-----:R-:W-:-:S06]  /*0120*/  ULEA UR4, UR5, UR4, 0x18 ;  /* 0x0000000405047291 */ /* 0x001fcc000f8ec0ff */
[----:B------:R-:W-:-:S05]  /*0130*/  LEA R3, R8, UR4, 0x2 ;  /* 0x0000000408037c11 */ /* 0x000fca000f8e10ff */
[----:B--2---:R0:W-:Y:S01]  /*0140*/  STS [R3], R6 ;  /* 0x0000000603007388 */ /* 0x0041e20000000800 */
[----:B------:R-:W-:Y:S06]  /*0150*/  BAR.SYNC.DEFER_BLOCKING 0x0 ;  /* 0x0000000000007b1d */ /* 0x000fec0000010000 */
[----:B------:R-:W-:Y:S05]  /*0160*/  @!P1 BRA `(.L_x_0) ;  /* 0x00000000002c9947 */ /* 0x000fea0003800000 */
.L_x_1:
[----:B0-----:R-:W-:-:S04]  /*0170*/  SHF.R.U32.HI R6, RZ, 0x1, R0 ;  /* 0x00000001ff067819 */ /* 0x001fc80000011600 */
[----:B------:R-:W-:-:S13]  /*0180*/  ISETP.GE.U32.AND P1, PT, R8, R6, PT ;  /* 0x000000060800720c */ /* 0x000fda0003f26070 */
[----:B------:R-:W-:Y:S01]  /*0190*/  @!P1 LEA R2, R6, R3, 0x2 ;  /* 0x0000000306029211 */ /* 0x000fe200078e10ff */
[----:B------:R-:W-:Y:S05]  /*01a0*/  @!P1 LDS R5, [R3] ;  /* 0x0000000003059984 */ /* 0x000fea0000000800 */
[----:B------:R-:W0:Y:S02]  /*01b0*/  @!P1 LDS R2, [R2] ;  /* 0x0000000002029984 */ /* 0x000e240000000800 */
[----:B0-----:R-:W-:-:S05]  /*01c0*/  @!P1 FADD R4, R2, R5 ;  /* 0x0000000502049221 */ /* 0x001fca0000000000 */
[----:B------:R1:W-:Y:S01]  /*01d0*/  @!P1 STS [R3], R4 ;  /* 0x0000000403009388 */ /* 0x0003e20000000800 */
[----:B------:R-:W-:Y:S01]  /*01e0*/  BAR.SYNC.DEFER_BLOCKING 0x0 ;  /* 0x0000000000007b1d */ /* 0x000fe20000010000 */
[----:B------:R-:W-:Y:S01]  /*01f0*/  ISETP.GT.U32.AND P1, PT, R0, 0x3, PT ;  /* 0x000000030000780c */ /* 0x000fe20003f24070 */
[----:B------:R-:W-:-:S12]  /*0200*/  IMAD.MOV.U32 R0, RZ, RZ, R6 ;  /* 0x000000ffff007224 */ /* 0x000fd800078e0006 */
[----:B-1----:R-:W-:Y:S05]  /*0210*/  @P1 BRA `(.L_x_1) ;  /* 0xfffffffc00d41947 */ /* 0x002fea000383ffff */
.L_x_0:
[----:B------:R-:W-:Y:S05]  /*0220*/  @P0 EXIT ;  /* 0x000000000000094d */ /* 0x000fea0003800000 */
[----:B------:R-:W1:Y:S01]  /*0230*/  S2UR UR5, SR_CgaCtaId ;  /* 0x00000000000579c3 */ /* 0x000e620000008800 */
[----:B------:R-:W-:-:S07]  /*0240*/  UMOV UR4, 0x400 ;  /* 0x0000040000047882 */ /* 0x000fce0000000000 */
[----:B0-----:R-:W0:Y:S01]  /*0250*/  LDC.64 R2, c[0x0][0x388] ;  /* 0x0000e200ff027b82 */ /* 0x001e220000000a00 */
[----:B-1----:R-:W-:Y:S01]  /*0260*/  ULEA UR4, UR5, UR4, 0x18 ;  /* 0x0000000405047291 */ /* 0x002fe2000f8ec0ff */
[----:B0-----:R-:W-:-:S08]  /*0270*/  IMAD.WIDE.U32 R2, R9, 0x4, R2 ;  /* 0x0000000409027825 */ /* 0x001fd000078e0002 */
[----:B------:R-:W0:Y:S04]  /*0280*/  LDS R5, [UR4] ;  /* 0x00000004ff057984 */ /* 0x000e280008000800 */
[----:B0-----:R-:W-:Y:S01]  /*0290*/  STG.E desc[UR6][R2.64], R5 ;  /* 0x0000000502007986 */ /* 0x001fe2000c101906 */
[----:B------:R-:W-:Y:S05]  /*02a0*/  EXIT ;  /* 0x000000000000794d */ /* 0x000fea0003800000 */
.L_x_2:
[----:B------:R-:W-:-:S00]  /*02b0*/  BRA `(.L_x_2) ;  /* 0xfffffffc00fc7947 */ /* 0x000fc0000383ffff */
[----:B------:R-:W-:-:S00]  /*02c0*/  NOP ;  /* 0x0000000000007918 */ /* 0x000fc00000000000 */
        /* <DEDUP_REMOVED lines=11> */
.L_x_80:


//--------------------- .text._Z13compute_coeffPfPiS_S_S_ --------------------------
	.section	.text._Z13compute_coeffPfPiS_S_S_,"ax",@progbits
	.align	128
        .global         _Z13compute_coeffPfPiS_S_S_
        .type           _Z13compute_coeffPfPiS_S_S_,@function
        .size           _Z13compute_coeffPfPiS_S_S_,(.L_x_79 - _Z13compute_coeffPfPiS_S_S_)
        .other          _Z13compute_coeffPfPiS_S_S_,@"STO_CUDA_ENTRY STV_DEFAULT"
_Z13compute_coeffPfPiS_S_S_:
.text._Z13compute_coeffPfPiS_S_S_:
[----:B------:R-:W-:Y:S08]  /*0000*/  LDC R1, c[0x0][0x37c] ;  /* 0x0000df00ff017b82 */ /* 0x000ff00000000800 */
[----:B------:R-:W0:Y:S01]  /*0010*/  LDC.64 R4, c[0x0][0x388] ;  /* 0x0000e200ff047b82 */ /* 0x000e220000000a00 */
[----:B------:R-:W0:Y:S02]  /*0020*/  LDCU.64 UR6, c[0x0][0x358] ;  /* 0x00006b00ff0677ac */ /* 0x000e240008000a00 */
[----:B0-----:R-:W2:Y:S05]  /*0030*/  LDG.E R9, desc[UR6][R4.64] ;  /* 0x0000000604097981 */ /* 0x001eaa000c1e1900 */
[----:B------:R-:W0:Y:S01]  /*0040*/  S2UR UR4, SR_CTAID.X ;  /* 0x00000000000479c3 */ /* 0x000e220000002500 */
[----:B------:R-:W-:Y:S01]  /*0050*/  HFMA2 R8, -RZ, RZ, 1.875, 0 ;  /* 0x3f800000ff087431 */ /* 0x000fe200000001ff */
[----:B------:R-:W0:Y:S06]  /*0060*/  S2R R2, SR_TID.X ;  /* 0x0000000000027919 */ /* 0x000e2c0000002100 */
[----:B------:R-:W0:Y:S02]  /*0070*/  LDC R3, c[0x0][0x360] ;  /* 0x0000d800ff037b82 */ /* 0x000e240000000800 */
[----:B0-----:R-:W-:Y:S01]  /*0080*/  IMAD R2, R3, UR4, R2 ;  /* 0x0000000403027c24 */ /* 0x001fe2000f8e0202 */
[----:B--2---:R-:W-:-:S13]  /*0090*/  ISETP.GE.AND P0, PT, R9, 0x1, PT ;  /* 0x000000010900780c */ /* 0x004fda0003f06270 */
[----:B------:R-:W-:Y:S05]  /*00a0*/  @!P0 BRA `(.L_x_3) ;  /* 0x0000001800708947 */ /* 0x000fea0003800000 */
[----:B------:R-:W0:Y:S01]  /*00b0*/  LDC.64 R4, c[0x0][0x390] ;  /* 0x0000e400ff047b82 */ /* 0x000e220000000a00 */
[C---:B------:R-:W-:Y:S02]  /*00c0*/  ISETP.GE.U32.AND P0, PT, R9.reuse, 0x8, PT ;  /* 0x000000080900780c */ /* 0x040fe40003f06070 */
[----:B------:R-:W-:Y:S02]  /*00d0*/  LOP3.LUT R18, R9, 0x7, RZ, 0xc0, !PT ;  /* 0x0000000709127812 */ /* 0x000fe400078ec0ff */
[----:B------:R-:W-:Y:S02]  /*00e0*/  MOV R8, 0x3f800000 ;  /* 0x3f80000000087802 */ /* 0x000fe40000000f00 */
[----:B------:R-:W-:Y:S01]  /*00f0*/  MOV R11, RZ ;  /* 0x000000ff000b7202 */ /* 0x000fe20000000f00 */
[----:B0-----:R-:W-:-:S06]  /*0100*/  IMAD.WIDE R4, R2, 0x4, R4 ;  /* 0x0000000402047825 */ /* 0x001fcc00078e0204 */
[----:B------:R-:W-:Y:S05]  /*0110*/  @!P0 BRA `(.L_x_4) ;  /* 0x0000000c00588947 */ /* 0x000fea0003800000 */
[----:B------:R-:W0:Y:S01]  /*0120*/  LDCU.64 UR4, c[0x0][0x390] ;  /* 0x00007200ff0477ac */ /* 0x000e220008000a00 */
[----:B------:R-:W-:Y:S02]  /*0130*/  LOP3.LUT R11, R9, 0x7ffffff8, RZ, 0xc0, !PT ;  /* 0x7ffffff8090b7812 */ /* 0x000fe400078ec0ff */
[----:B------:R-:W-:Y:S02]  /*0140*/  IADD3 R16, PT, PT, -R2, RZ, RZ ;  /* 0x000000ff02107210 */ /* 0x000fe40007ffe1ff */
[----:B------:R-:W-:Y:S01]  /*0150*/  MOV R8, 0x3f800000 ;  /* 0x3f80000000087802 */ /* 0x000fe20000000f00 */
[----:B0-----:R-:W-:-:S04]  /*0160*/  UIADD3 UR4, UP0, UPT, UR4, 0x10, URZ ;  /* 0x0000001004047890 */ /* 0x001fc8000ff1e0ff */
[----:B------:R-:W-:Y:S02]  /*0170*/  UIADD3.X UR5, UPT, UPT, URZ, UR5, URZ, UP0, !UPT ;  /* 0x00000005ff057290 */ /* 0x000fe400087fe4ff */
[----:B------:R-:W-:Y:S01]  /*0180*/  MOV R6, UR4 ;  /* 0x0000000400067c02 */ /* 0x000fe20008000f00 */
[----:B------:R-:W-:-:S03]  /*0190*/  UMOV UR4, URZ ;  /* 0x000000ff00047c82 */ /* 0x000fc60008000000 */
[----:B------:R-:W-:-:S07]  /*01a0*/  MOV R7, UR5 ;  /* 0x0000000500077c02 */ /* 0x000fce0008000f00 */
.L_x_37:
[----:B------:R-:W-:Y:S01]  /*01b0*/  ISETP.NE.AND P0, PT, R16, RZ, PT ;  /* 0x000000ff1000720c */ /* 0x000fe20003f05270 */
[----:B------:R-:W-:-:S12]  /*01c0*/  BSSY.RECONVERGENT B2, `(.L_x_5) ;  /* 0x0000016000027945 */ /* 0x000fd80003800200 */
[----:B------:R-:W-:Y:S05]  /*01d0*/  @!P0 BRA `(.L_x_6) ;  /* 0x0000000000508947 */ /* 0x000fea0003800000 */
[----:B------:R-:W0:Y:S01]  /*01e0*/  LDC.64 R12, c[0x0][0x380] ;  /* 0x0000e000ff0c7b82 */ /* 0x000e220000000a00 */
[----:B------:R-:W2:Y:S04]  /*01f0*/  LDG.E R3, desc[UR6][R6.64+-0x10] ;  /* 0xfffff00606037981 */ /* 0x000ea8000c1e1900 */
[----:B------:R-:W2:Y:S04]  /*0200*/  LDG.E R10, desc[UR6][R4.64] ;  /* 0x00000006040a7981 */ /* 0x000ea8000c1e1900 */
[----:B0-----:R-:W3:Y:S01]  /*0210*/  LDG.E R0, desc[UR6][R12.64] ;  /* 0x000000060c007981 */ /* 0x001ee2000c1e1900 */
[----:B------:R-:W-:Y:S01]  /*0220*/  BSSY.RECONVERGENT B3, `(.L_x_7) ;  /* 0x000000e000037945 */ /* 0x000fe20003800200 */
[----:B--2---:R-:W-:-:S04]  /*0230*/  FADD R17, -R3, R10 ;  /* 0x0000000a03117221 */ /* 0x004fc80000000100 */
[----:B------:R-:W0:Y:S01]  /*0240*/  MUFU.RCP R10, R17 ;  /* 0x00000011000a7308 */ /* 0x000e220000001000 */
[----:B---3--:R-:W-:Y:S01]  /*0250*/  FADD R0, R0, -R3 ;  /* 0x8000000300007221 */ /* 0x008fe20000000000 */
[----:B0-----:R-:W-:-:S06]  /*0260*/  FFMA R15, -R17, R10, 1 ;  /* 0x3f800000110f7423 */ /* 0x001fcc000000010a */
[----:B------:R-:W0:Y:S01]  /*0270*/  FCHK P0, R0, R17 ;  /* 0x0000001100007302 */ /* 0x000e220000000000 */
[----:B------:R-:W-:-:S04]  /*0280*/  FFMA R15, R10, R15, R10 ;  /* 0x0000000f0a0f7223 */ /* 0x000fc8000000000a */
[----:B------:R-:W-:-:S04]  /*0290*/  FFMA R10, R0, R15, RZ ;  /* 0x0000000f000a7223 */ /* 0x000fc800000000ff */
[----:B------:R-:W-:-:S04]  /*02a0*/  FFMA R3, -R17, R10, R0 ;  /* 0x0000000a11037223 */ /* 0x000fc80000000100 */
[----:B------:R-:W-:Y:S01]  /*02b0*/  FFMA R3, R15, R3, R10 ;  /* 0x000000030f037223 */ /* 0x000fe2000000000a */
[----:B0-----:R-:W-:Y:S06]  /*02c0*/  @!P0 BRA `(.L_x_8) ;  /* 0x00000000000c8947 */ /* 0x001fec0003800000 */
[----:B------:R-:W-:Y:S02]  /*02d0*/  MOV R3, R17 ;  /* 0x0000001100037202 */ /* 0x000fe40000000f00 */
[----:B------:R-:W-:-:S07]  /*02e0*/  MOV R10, 0x300 ;  /* 0x00000300000a7802 */ /* 0x000fce0000000f00 */
[----:B------:R-:W-:Y:S05]  /*02f0*/  CALL.REL.NOINC `($__internal_0_$__cuda_sm3x_div_rn_noftz_f32_slowpath) ;  /* 0x0000001400fc7944 */ /* 0x000fea0003c00000 */
.L_x_8:
[----:B------:R-:W-:Y:S05]  /*0300*/  BSYNC.RECONVERGENT B3 ;  /* 0x0000000000037941 */ /* 0x000fea0003800200 */
.L_x_7:
[----:B------:R-:W-:-:S07]  /*0310*/  FMUL R8, R8, R3 ;  /* 0x0000000308087220 */ /* 0x000fce0000400000 */
.L_x_6:
[----:B------:R-:W-:Y:S05]  /*0320*/  BSYNC.RECONVERGENT B2 ;  /* 0x0000000000027941 */ /* 0x000fea0003800200 */
.L_x_5:
[----:B------:R-:W-:Y:S01]  /*0330*/  UIADD3 UR5, UPT, UPT, UR4, 0x1, URZ ;  /* 0x0000000104057890 */ /* 0x000fe2000fffe0ff */
[----:B------:R-:W-:Y:S05]  /*0340*/  BSSY.RECONVERGENT B2, `(.L_x_9) ;  /* 0x0000017000027945 */ /* 0x000fea0003800200 */
[----:B------:R-:W-:-:S13]  /*0350*/  ISETP.NE.AND P0, PT, R2, UR5, PT ;  /* 0x0000000502007c0c */ /* 0x000fda000bf05270 */
        /* <DEDUP_REMOVED lines=19> */
.L_x_12:
[----:B------:R-:W-:Y:S05]  /*0490*/  BSYNC.RECONVERGENT B3 ;  /* 0x0000000000037941 */ /* 0x000fea0003800200 */
.L_x_11:
[----:B------:R-:W-:-:S07]  /*04a0*/  FMUL R8, R8, R3 ;  /* 0x0000000308087220 */ /* 0x000fce0000400000 */
.L_x_10:
[----:B------:R-:W-:Y:S05]  /*04b0*/  BSYNC.RECONVERGENT B2 ;  /* 0x0000000000027941 */ /* 0x000fea0003800200 */
.L_x_9:
        /* <DEDUP_REMOVED lines=22> */
.L_x_16:
[----:B------:R-:W-:Y:S05]  /*0620*/  BSYNC.RECONVERGENT B3 ;  /* 0x0000000000037941 */ /* 0x000fea0003800200 */
.L_x_15:
[----:B------:R-:W-:-:S07]  /*0630*/  FMUL R8, R8, R3 ;  /* 0x0000000308087220 */ /* 0x000fce0000400000 */
.L_x_14:
[----:B------:R-:W-:Y:S05]  /*0640*/  BSYNC.RECONVERGENT B2 ;  /* 0x0000000000027941 */ /* 0x000fea0003800200 */
.L_x_13:
        /* <DEDUP_REMOVED lines=22> */
.L_x_20:
[----:B------:R-:W-:Y:S05]  /*07b0*/  BSYNC.RECONVERGENT B3 ;  /* 0x0000000000037941 */ /* 0x000fea0003800200 */
.L_x_19:
[----:B------:R-:W-:-:S07]  /*07c0*/  FMUL R8, R8, R3 ;  /* 0x0000000308087220 */ /* 0x000fce0000400000 */
.L_x_18:
[----:B------:R-:W-:Y:S05]  /*07d0*/  BSYNC.RECONVERGENT B2 ;  /* 0x0000000000027941 */ /* 0x000fea0003800200 */
.L_x_17:
        /* <DEDUP_REMOVED lines=22> */
.L_x_24:
[----:B------:R-:W-:Y:S05]  /*0940*/  BSYNC.RECONVERGENT B3 ;  /* 0x0000000000037941 */ /* 0x000fea0003800200 */
.L_x_23:
[----:B------:R-:W-:-:S07]  /*0950*/  FMUL R8, R8, R3 ;  /* 0x0000000308087220 */ /* 0x000fce0000400000 */
.L_x_22:
[----:B------:R-:W-:Y:S05]  /*0960*/  BSYNC.RECONVERGENT B2 ;  /* 0x0000000000027941 */ /* 0x000fea0003800200 */
.L_x_21:
        /* <DEDUP_REMOVED lines=22> */
.L_x_28:
[----:B------:R-:W-:Y:S05]  /*0ad0*/  BSYNC.RECONVERGENT B3 ;  /* 0x0000000000037941 */ /* 0x000fea0003800200 */
.L_x_27:
[----:B------:R-:W-:-:S07]  /*0ae0*/  FMUL R8, R8, R3 ;  /* 0x0000000308087220 */ /* 0x000fce0000400000 */
.L_x_26:
[----:B------:R-:W-:Y:S05]  /*0af0*/  BSYNC.RECONVERGENT B2 ;  /* 0x0000000000027941 */ /* 0x000fea0003800200 */
.L_x_25:
        /* <DEDUP_REMOVED lines=22> */
.L_x_32:
[----:B------:R-:W-:Y:S05]  /*0c60*/  BSYNC.RECONVERGENT B3 ;  /* 0x0000000000037941 */ /* 0x000fea0003800200 */
.L_x_31:
[----:B------:R-:W-:-:S07]  /*0c70*/  FMUL R8, R8, R3 ;  /* 0x0000000308087220 */ /* 0x000fce0000400000 */
.L_x_30:
[----:B------:R-:W-:Y:S05]  /*0c80*/  BSYNC.RECONVERGENT B2 ;  /* 0x0000000000027941 */ /* 0x000fea0003800200 */
.L_x_29:
        /* <DEDUP_REMOVED lines=22> */
.L_x_36:
[----:B------:R-:W-:Y:S05]  /*0df0*/  BSYNC.RECONVERGENT B3 ;  /* 0x0000000000037941 */ /* 0x000fea0003800200 */
.L_x_35:
[----:B------:R-:W-:-:S07]  /*0e00*/  FMUL R8, R8, R3 ;  /* 0x0000000308087220 */ /* 0x000fce0000400000 */
.L_x_34:
[----:B------:R-:W-:Y:S05]  /*0e10*/  BSYNC.RECONVERGENT B2 ;  /* 0x0000000000027941 */ /* 0x000fea0003800200 */
.L_x_33:
[----:B------:R-:W-:Y:S01]  /*0e20*/  UIADD3 UR4, UPT, UPT, UR4, 0x8, URZ ;  /* 0x0000000804047890 */ /* 0x000fe2000fffe0ff */
[----:B------:R-:W-:Y:S02]  /*0e30*/  IADD3 R6, P1, PT, R6, 0x20, RZ ;  /* 0x0000002006067810 */ /* 0x000fe40007f3e0ff */
[----:B------:R-:W-:Y:S02]  /*0e40*/  IADD3 R16, PT, PT, R16, 0x8, RZ ;  /* 0x0000000810107810 */ /* 0x000fe40007ffe0ff */
[----:B------:R-:W-:Y:S02]  /*0e50*/  IADD3.X R7, PT, PT, RZ, R7, RZ, P1, !PT ;  /* 0x00000007ff077210 */ /* 0x000fe40000ffe4ff */
[----:B------:R-:W-:-:S13]  /*0e60*/  ISETP.NE.AND P0, PT, R11, UR4, PT ;  /* 0x000000040b007c0c */ /* 0x000fda000bf05270 */
[----:B------:R-:W-:Y:S05]  /*0e70*/  @P0 BRA `(.L_x_37) ;  /* 0xfffffff000cc0947 */ /* 0x000fea000383ffff */
.L_x_4:
[----:B------:R-:W-:-:S13]  /*0e80*/  ISETP.NE.AND P0, PT, R18, RZ, PT ;  /* 0x000000ff1200720c */ /* 0x000fda0003f05270 */
[----:B------:R-:W-:Y:S05]  /*0e90*/  @!P0 BRA `(.L_x_3) ;  /* 0x0000000800f48947 */ /* 0x000fea0003800000 */
[----:B------:R-:W-:Y:S02]  /*0ea0*/  ISETP.GE.U32.AND P0, PT, R18, 0x4, PT ;  /* 0x000000041200780c */ /* 0x000fe40003f06070 */
[----:B------:R-:W-:-:S11]  /*0eb0*/  LOP3.LUT R16, R9, 0x3, RZ, 0xc0, !PT ;  /* 0x0000000309107812 */ /* 0x000fd600078ec0ff */
[----:B------:R-:W-:Y:S05]  /*0ec0*/  @!P0 BRA `(.L_x_38) ;  /* 0x0000000400988947 */ /* 0x000fea0003800000 */
[----:B------:R-:W0:Y:S01]  /*0ed0*/  LDC.64 R6, c[0x0][0x390] ;  /* 0x0000e400ff067b82 */ /* 0x000e220000000a00 */
[C---:B------:R-:W-:Y:S01]  /*0ee0*/  ISETP.NE.AND P0, PT, R11.reuse, R2, PT ;  /* 0x000000020b00720c */ /* 0x040fe20003f05270 */
[----:B------:R-:W-:Y:S01]  /*0ef0*/  BSSY.RECONVERGENT B2, `(.L_x_39) ;  /* 0x0000017000027945 */ /* 0x000fe20003800200 */
[----:B0-----:R-:W-:-:S11]  /*0f00*/  IMAD.WIDE.U32 R6, R11, 0x4, R6 ;  /* 0x000000040b067825 */ /* 0x001fd600078e0006 */
        /* <DEDUP_REMOVED lines=19> */
.L_x_42:
[----:B------:R-:W-:Y:S05]  /*1040*/  BSYNC.RECONVERGENT B3 ;  /* 0x0000000000037941 */ /* 0x000fea0003800200 */
.L_x_41:
[----:B------:R-:W-:-:S07]  /*1050*/  FMUL R8, R8, R3 ;  /* 0x0000000308087220 */ /* 0x000fce0000400000 */
.L_x_40:
[----:B------:R-:W-:Y:S05]  /*1060*/  BSYNC.RECONVERGENT B2 ;  /* 0x0000000000027941 */ /* 0x000fea0003800200 */
.L_x_39:
[----:B------:R-:W-:Y:S01]  /*1070*/  IADD3 R3, PT, PT, R11, 0x1, RZ ;  /* 0x000000010b037810 */ /* 0x000fe20007ffe0ff */
[----:B------:R-:W-:Y:S03]  /*1080*/  BSSY.RECONVERGENT B2, `(.L_x_43) ;  /* 0x0000017000027945 */ /* 0x000fe60003800200 */
[----:B------:R-:W-:-:S13]  /*1090*/  ISETP.NE.AND P0, PT, R3, R2, PT ;  /* 0x000000020300720c */ /* 0x000fda0003f05270 */
        /* <DEDUP_REMOVED lines=19> */
.L_x_46:
[----:B------:R-:W-:Y:S05]  /*11d0*/  BSYNC.RECONVERGENT B3 ;  /* 0x0000000000037941 */ /* 0x000fea0003800200 */
.L_x_45:
[----:B------:R-:W-:-:S07]  /*11e0*/  FMUL R8, R8, R3 ;  /* 0x0000000308087220 */ /* 0x000fce0000400000 */
.L_x_44:
[----:B------:R-:W-:Y:S05]  /*11f0*/  BSYNC.RECONVERGENT B2 ;  /* 0x0000000000027941 */ /* 0x000fea0003800200 */
.L_x_43:
        /* <DEDUP_REMOVED lines=22> */
.L_x_50:
[----:B------:R-:W-:Y:S05]  /*1360*/  BSYNC.RECONVERGENT B3 ;  /* 0x0000000000037941 */ /* 0x000fea0003800200 */
.L_x_49:
[----:B------:R-:W-:-:S07]  /*1370*/  FMUL R8, R8, R3 ;  /* 0x0000000308087220 */ /* 0x000fce0000400000 */
.L_x_48:
[----:B------:R-:W-:Y:S05]  /*1380*/  BSYNC.RECONVERGENT B2 ;  /* 0x0000000000027941 */ /* 0x000fea0003800200 */
.L_x_47:
        /* <DEDUP_REMOVED lines=22> */
.L_x_54:
[----:B------:R-:W-:Y:S05]  /*14f0*/  BSYNC.RECONVERGENT B3 ;  /* 0x0000000000037941 */ /* 0x000fea0003800200 */
.L_x_53:
[----:B------:R-:W-:-:S07]  /*1500*/  FMUL R8, R8, R3 ;  /* 0x0000000308087220 */ /* 0x000fce0000400000 */
.L_x_52:
[----:B------:R-:W-:Y:S05]  /*1510*/  BSYNC.RECONVERGENT B2 ;  /* 0x0000000000027941 */ /* 0x000fea0003800200 */
.L_x_51:
[----:B------:R-:W-:-:S07]  /*1520*/  IADD3 R11, PT, PT, R11, 0x4, RZ ;  /* 0x000000040b0b7810 */ /* 0x000fce0007ffe0ff */
.L_x_38:
[----:B------:R-:W-:-:S13]  /*1530*/  ISETP.NE.AND P0, PT, R16, RZ, PT ;  /* 0x000000ff1000720c */ /* 0x000fda0003f05270 */
[----:B------:R-:W-:Y:S05]  /*1540*/  @!P0 BRA `(.L_x_3) ;  /* 0x0000000400488947 */ /* 0x000fea0003800000 */
[----:B------:R-:W-:-:S13]  /*1550*/  ISETP.NE.AND P0, PT, R16, 0x1, PT ;  /* 0x000000011000780c */ /* 0x000fda0003f05270 */
        /* <DEDUP_REMOVED lines=24> */
.L_x_59:
[----:B------:R-:W-:Y:S05]  /*16e0*/  BSYNC.RECONVERGENT B3 ;  /* 0x0000000000037941 */ /* 0x000fea0003800200 */
.L_x_58:
[----:B------:R-:W-:-:S07]  /*16f0*/  FMUL R8, R8, R3 ;  /* 0x0000000308087220 */ /* 0x000fce0000400000 */
.L_x_57:
[----:B------:R-:W-:Y:S05]  /*1700*/  BSYNC.RECONVERGENT B2 ;  /* 0x0000000000027941 */ /* 0x000fea0003800200 */
.L_x_56:
        /* <DEDUP_REMOVED lines=22> */
.L_x_63:
[----:B------:R-:W-:Y:S05]  /*1870*/  BSYNC.RECONVERGENT B3 ;  /* 0x0000000000037941 */ /* 0x000fea0003800200 */
.L_x_62:
[----:B------:R-:W-:-:S07]  /*1880*/  FMUL R8, R8, R3 ;  /* 0x0000000308087220 */ /* 0x000fce0000400000 */
.L_x_61:
[----:B------:R-:W-:Y:S05]  /*1890*/  BSYNC.RECONVERGENT B2 ;  /* 0x0000000000027941 */ /* 0x000fea0003800200 */
.L_x_60:
[----:B------:R-:W-:-:S07]  /*18a0*/  IADD3 R11, PT, PT, R11, 0x2, RZ ;  /* 0x000000020b0b7810 */ /* 0x000fce0007ffe0ff */
.L_x_55:
[----:B------:R-:W-:Y:S01]  /*18b0*/  LOP3.LUT R9, R9, 0x1, RZ, 0xc0, !PT ;  /* 0x0000000109097812 */ /* 0x000fe200078ec0ff */
[----:B------:R-:W-:Y:S01]  /*18c0*/  BSSY.RECONVERGENT B2, `(.L_x_3) ;  /* 0x000001a000027945 */ /* 0x000fe20003800200 */
[----:B------:R-:W-:-:S04]  /*18d0*/  ISETP.NE.AND P0, PT, R11, R2, PT ;  /* 0x000000020b00720c */ /* 0x000fc80003f05270 */
[----:B------:R-:W-:-:S13]  /*18e0*/  ISETP.NE.U32.OR P0, PT, R9, 0x1, !P0 ;  /* 0x000000010900780c */ /* 0x000fda0004705470 */
[----:B------:R-:W-:Y:S05]  /*18f0*/  @P0 BRA `(.L_x_64) ;  /* 0x0000000000580947 */ /* 0x000fea0003800000 */
[----:B------:R-:W0:Y:S01]  /*1900*/  LDC.64 R6, c[0x0][0x390] ;  /* 0x0000e400ff067b82 */ /* 0x000e220000000a00 */
[----:B------:R-:W2:Y:S01]  /*1910*/  LDG.E R4, desc[UR6][R4.64] ;  /* 0x0000000604047981 */ /* 0x000ea2000c1e1900 */
[----:B0-----:R-:W-:-:S06]  /*1920*/  IMAD.WIDE.U32 R6, R11, 0x4, R6 ;  /* 0x000000040b067825 */ /* 0x001fcc00078e0006 */
[----:B------:R-:W0:Y:S01]  /*1930*/  LDC.64 R10, c[0x0][0x380] ;  /* 0x0000e000ff0a7b82 */ /* 0x000e220000000a00 */
        /* <DEDUP_REMOVED lines=16> */
.L_x_66:
[----:B------:R-:W-:Y:S05]  /*1a40*/  BSYNC.RECONVERGENT B3 ;  /* 0x0000000000037941 */ /* 0x000fea0003800200 */
.L_x_65:
[----:B------:R-:W-:-:S07]  /*1a50*/  FMUL R8, R8, R3 ;  /* 0x0000000308087220 */ /* 0x000fce0000400000 */
.L_x_64:
[----:B------:R-:W-:Y:S05]  /*1a60*/  BSYNC.RECONVERGENT B2 ;  /* 0x0000000000027941 */ /* 0x000fea0003800200 */
.L_x_3:
[----:B------:R-:W0:Y:S08]  /*1a70*/  LDC.64 R4, c[0x0][0x398] ;  /* 0x0000e600ff047b82 */ /* 0x000e300000000a00 */
[----:B------:R-:W1:Y:S01]  /*1a80*/  LDC.64 R6, c[0x0][0x3a0] ;  /* 0x0000e800ff067b82 */ /* 0x000e620000000a00 */
[----:B0-----:R-:W-:-:S06]  /*1a90*/  IMAD.WIDE R4, R2, 0x4, R4 ;  /* 0x0000000402047825 */ /* 0x001fcc00078e0204 */
[----:B------:R-:W2:Y:S01]  /*1aa0*/  LDG.E R5, desc[UR6][R4.64] ;  /* 0x0000000604057981 */ /* 0x000ea2000c1e1900 */
[----:B-1----:R-:W-:-:S04]  /*1ab0*/  IMAD.WIDE R2, R2, 0x4, R6 ;  /* 0x0000000402027825 */ /* 0x002fc800078e0206 */
[----:B--2---:R-:W-:-:S05]  /*1ac0*/  FMUL R7, R5, R8 ;  /* 0x0000000805077220 */ /* 0x004fca0000400000 */
[----:B------:R-:W-:Y:S01]  /*1ad0*/  STG.E desc[UR6][R2.64], R7 ;  /* 0x0000000702007986 */ /* 0x000fe2000c101906 */
[----:B------:R-:W-:Y:S05]  /*1ae0*/  EXIT ;  /* 0x000000000000794d */ /* 0x000fea0003800000 */
        .weak           $__internal_0_$__cuda_sm3x_div_rn_noftz_f32_slowpath
        .type           $__internal_0_$__cuda_sm3x_div_rn_noftz_f32_slowpath,@function
        .size           $__internal_0_$__cuda_sm3x_div_rn_noftz_f32_slowpath,(.L_x_79 - $__internal_0_$__cuda_sm3x_div_rn_noftz_f32_slowpath)
$__internal_0_$__cuda_sm3x_div_rn_noftz_f32_slowpath:
[----:B------:R-:W-:Y:S01]  /*1af0*/  SHF.R.U32.HI R12, RZ, 0x17, R3 ;  /* 0x00000017ff0c7819 */ /* 0x000fe20000011603 */
[----:B------:R-:W-:Y:S01]  /*1b00*/  BSSY.RECONVERGENT B0, `(.L_x_67) ;  /* 0x0000062000007945 */ /* 0x000fe20003800200 */
[----:B------:R-:W-:Y:S02]  /*1b10*/  SHF.R.U32.HI R13, RZ, 0x17, R0 ;  /* 0x00000017ff0d7819 */ /* 0x000fe40000011600 */
[----:B------:R-:W-:Y:S02]  /*1b20*/  LOP3.LUT R12, R12, 0xff, RZ, 0xc0, !PT ;  /* 0x000000ff0c0c7812 */ /* 0x000fe400078ec0ff */
[----:B------:R-:W-:Y:S02]  /*1b30*/  LOP3.LUT R20, R13, 0xff, RZ, 0xc0, !PT ;  /* 0x000000ff0d147812 */ /* 0x000fe400078ec0ff */
[----:B------:R-:W-:Y:S02]  /*1b40*/  IADD3 R15, PT, PT, R12, -0x1, RZ ;  /* 0xffffffff0c0f7810 */ /* 0x000fe40007ffe0ff */
[----:B------:R-:W-:-:S02]  /*1b50*/  IADD3 R14, PT, PT, R20, -0x1, RZ ;  /* 0xffffffff140e7810 */ /* 0x000fc40007ffe0ff */
[----:B------:R-:W-:-:S04]  /*1b60*/  ISETP.GT.U32.AND P0, PT, R15, 0xfd, PT ;  /* 0x000000fd0f00780c */ /* 0x000fc80003f04070 */
[----:B------:R-:W-:-:S13]  /*1b70*/  ISETP.GT.U32.OR P0, PT, R14, 0xfd, P0 ;  /* 0x000000fd0e00780c */ /* 0x000fda0000704470 */
[----:B------:R-:W-:Y:S01]  /*1b80*/  @!P0 MOV R13, RZ ;  /* 0x000000ff000d8202 */ /* 0x000fe20000000f00 */
[----:B------:R-:W-:Y:S06]  /*1b90*/  @!P0 BRA `(.L_x_68) ;  /* 0x00000000005c8947 */ /* 0x000fec0003800000 */
[----:B------:R-:W-:Y:S02]  /*1ba0*/  FSETP.GTU.FTZ.AND P0, PT, |R0|, +INF , PT ;  /* 0x7f8000000000780b */ /* 0x000fe40003f1c200 */
[----:B------:R-:W-:-:S04]  /*1bb0*/  FSETP.GTU.FTZ.AND P1, PT, |R3|, +INF , PT ;  /* 0x7f8000000300780b */ /* 0x000fc80003f3c200 */
[----:B------:R-:W-:-:S13]  /*1bc0*/  PLOP3.LUT P0, PT, P0, P1, PT, 0xf8, 0x8f ;  /* 0x00000000008f781c */ /* 0x000fda0000703f70 */
[----:B------:R-:W-:Y:S05]  /*1bd0*/  @P0 BRA `(.L_x_69) ;  /* 0x00000004004c0947 */ /* 0x000fea0003800000 */
[----:B------:R-:W-:-:S13]  /*1be0*/  LOP3.LUT P0, RZ, R3, 0x7fffffff, R0, 0xc8, !PT ;  /* 0x7fffffff03ff7812 */ /* 0x000fda000780c800 */
[----:B------:R-:W-:Y:S05]  /*1bf0*/  @!P0 BRA `(.L_x_70) ;  /* 0x00000004003c8947 */ /* 0x000fea0003800000 */
[C---:B------:R-:W-:Y:S02]  /*1c00*/  FSETP.NEU.FTZ.AND P2, PT, |R0|.reuse, +INF , PT ;  /* 0x7f8000000000780b */ /* 0x040fe40003f5d200 */
[----:B------:R-:W-:Y:S02]  /*1c10*/  FSETP.NEU.FTZ.AND P1, PT, |R3|, +INF , PT ;  /* 0x7f8000000300780b */ /* 0x000fe40003f3d200 */
[----:B------:R-:W-:-:S11]  /*1c20*/  FSETP.NEU.FTZ.AND P0, PT, |R0|, +INF , PT ;  /* 0x7f8000000000780b */ /* 0x000fd60003f1d200 */
[----:B------:R-:W-:Y:S05]  /*1c30*/  @!P1 BRA !P2, `(.L_x_70) ;  /* 0x00000004002c9947 */ /* 0x000fea0005000000 */
[----:B------:R-:W-:-:S04]  /*1c40*/  LOP3.LUT P2, RZ, R0, 0x7fffffff, RZ, 0xc0, !PT ;  /* 0x7fffffff00ff7812 */ /* 0x000fc8000784c0ff */
[----:B------:R-:W-:-:S13]  /*1c50*/  PLOP3.LUT P1, PT, P1, P2, PT, 0x2f, 0xf2 ;  /* 0x0000000000f2781c */ /* 0x000fda0000f24577 */
[----:B------:R-:W-:Y:S05]  /*1c60*/  @P1 BRA `(.L_x_71) ;  /* 0x0000000400181947 */ /* 0x000fea0003800000 */
[----:B------:R-:W-:-:S04]  /*1c70*/  LOP3.LUT P1, RZ, R3, 0x7fffffff, RZ, 0xc0, !PT ;  /* 0x7fffffff03ff7812 */ /* 0x000fc8000782c0ff */
[----:B------:R-:W-:-:S13]  /*1c80*/  PLOP3.LUT P0, PT, P0, P1, PT, 0x2f, 0xf2 ;  /* 0x0000000000f2781c */ /* 0x000fda0000702577 */
[----:B------:R-:W-:Y:S05]  /*1c90*/  @P0 BRA `(.L_x_72) ;  /* 0x0000000400000947 */ /* 0x000fea0003800000 */
[----:B------:R-:W-:Y:S02]  /*1ca0*/  ISETP.GE.AND P0, PT, R14, RZ, PT ;  /* 0x000000ff0e00720c */ /* 0x000fe40003f06270 */
[----:B------:R-:W-:-:S11]  /*1cb0*/  ISETP.GE.AND P1, PT, R15, RZ, PT ;  /* 0x000000ff0f00720c */ /* 0x000fd60003f26270 */
[----:B------:R-:W-:Y:S01]  /*1cc0*/  @P0 MOV R13, RZ ;  /* 0x000000ff000d0202 */ /* 0x000fe20000000f00 */
[----:B------:R-:W-:Y:S01]  /*1cd0*/  @!P0 FFMA R0, R0, 1.84467440737095516160e+19, RZ ;  /* 0x5f80000000008823 */ /* 0x000fe200000000ff */
[----:B------:R-:W-:Y:S01]  /*1ce0*/  @!P0 MOV R13, 0xffffffc0 ;  /* 0xffffffc0000d8802 */ /* 0x000fe20000000f00 */
[----:B------:R-:W-:-:S03]  /*1cf0*/  @!P1 FFMA R3, R3, 1.84467440737095516160e+19, RZ ;  /* 0x5f80000003039823 */ /* 0x000fc600000000ff */
[----:B------:R-:W-:-:S07]  /*1d00*/  @!P1 IADD3 R13, PT, PT, R13, 0x40, RZ ;  /* 0x000000400d0d9810 */ /* 0x000fce0007ffe0ff */
.L_x_68:
[----:B------:R-:W-:Y:S01]  /*1d10*/  LEA R14, R12, 0xc0800000, 0x17 ;  /* 0xc08000000c0e7811 */ /* 0x000fe200078eb8ff */
[----:B------:R-:W-:Y:S03]  /*1d20*/  BSSY.RECONVERGENT B1, `(.L_x_73) ;  /* 0x0000036000017945 */ /* 0x000fe60003800200 */
[----:B------:R-:W-:Y:S02]  /*1d30*/  IADD3 R19, PT, PT, -R14, R3, RZ ;  /* 0x000000030e137210 */ /* 0x000fe40007ffe1ff */
[----:B------:R-:W-:Y:S02]  /*1d40*/  IADD3 R3, PT, PT, R20, -0x7f, RZ ;  /* 0xffffff8114037810 */ /* 0x000fe40007ffe0ff */
[----:B------:R-:W0:Y:S01]  /*1d50*/  MUFU.RCP R15, R19 ;  /* 0x00000013000f7308 */ /* 0x000e220000001000 */
[----:B------:R-:W-:Y:S01]  /*1d60*/  FADD.FTZ R17, -R19, -RZ ;  /* 0x800000ff13117221 */ /* 0x000fe20000010100 */
[C---:B------:R-:W-:Y:S01]  /*1d70*/  IADD3 R12, PT, PT, R3.reuse, 0x7f, -R12 ;  /* 0x0000007f030c7810 */ /* 0x040fe20007ffe80c */
[----:B------:R-:W-:-:S03]  /*1d80*/  IMAD R0, R3, -0x800000, R0 ;  /* 0xff80000003007824 */ /* 0x000fc600078e0200 */
[----:B------:R-:W-:Y:S01]  /*1d90*/  IADD3 R12, PT, PT, R12, R13, RZ ;  /* 0x0000000d0c0c7210 */ /* 0x000fe20007ffe0ff */
[----:B0-----:R-:W-:-:S04]  /*1da0*/  FFMA R14, R15, R17, 1 ;  /* 0x3f8000000f0e7423 */ /* 0x001fc80000000011 */
[----:B------:R-:W-:-:S04]  /*1db0*/  FFMA R15, R15, R14, R15 ;  /* 0x0000000e0f0f7223 */ /* 0x000fc8000000000f */
[----:B------:R-:W-:-:S04]  /*1dc0*/  FFMA R14, R0, R15, RZ ;  /* 0x0000000f000e7223 */ /* 0x000fc800000000ff */
[----:B------:R-:W-:-:S04]  /*1dd0*/  FFMA R20, R17, R14, R0 ;  /* 0x0000000e11147223 */ /* 0x000fc80000000000 */
[----:B------:R-:W-:-:S04]  /*1de0*/  FFMA R14, R15, R20, R14 ;  /* 0x000000140f0e7223 */ /* 0x000fc8000000000e */
[----:B------:R-:W-:-:S04]  /*1df0*/  FFMA R17, R17, R14, R0 ;  /* 0x0000000e11117223 */ /* 0x000fc80000000000 */
[----:B------:R-:W-:-:S05]  /*1e00*/  FFMA R0, R15, R17, R14 ;  /* 0x000000110f007223 */ /* 0x000fca000000000e */
[----:B------:R-:W-:-:S04]  /*1e10*/  SHF.R.U32.HI R3, RZ, 0x17, R0 ;  /* 0x00000017ff037819 */ /* 0x000fc80000011600 */
[----:B------:R-:W-:-:S04]  /*1e20*/  LOP3.LUT R3, R3, 0xff, RZ, 0xc0, !PT ;  /* 0x000000ff03037812 */ /* 0x000fc800078ec0ff */
[----:B------:R-:W-:-:S04]  /*1e30*/  IADD3 R19, PT, PT, R3, R12, RZ ;  /* 0x0000000c03137210 */ /* 0x000fc80007ffe0ff */
[----:B------:R-:W-:-:S04]  /*1e40*/  IADD3 R3, PT, PT, R19, -0x1, RZ ;  /* 0xffffffff13037810 */ /* 0x000fc80007ffe0ff */
[----:B------:R-:W-:-:S13]  /*1e50*/  ISETP.GE.U32.AND P0, PT, R3, 0xfe, PT ;  /* 0x000000fe0300780c */ /* 0x000fda0003f06070 */
[----:B------:R-:W-:Y:S05]  /*1e60*/  @!P0 BRA `(.L_x_74) ;  /* 0x0000000000808947 */ /* 0x000fea0003800000 */
[----:B------:R-:W-:-:S13]  /*1e70*/  ISETP.GT.AND P0, PT, R19, 0xfe, PT ;  /* 0x000000fe1300780c */ /* 0x000fda0003f04270 */
[----:B------:R-:W-:Y:S05]  /*1e80*/  @P0 BRA `(.L_x_75) ;  /* 0x00000000006c0947 */ /* 0x000fea0003800000 */
[----:B------:R-:W-:-:S13]  /*1e90*/  ISETP.GE.AND P0, PT, R19, 0x1, PT ;  /* 0x000000011300780c */ /* 0x000fda0003f06270 */
[----:B------:R-:W-:Y:S05]  /*1ea0*/  @P0 BRA `(.L_x_76) ;  /* 0x0000000000740947 */ /* 0x000fea0003800000 */
[----:B------:R-:W-:Y:S02]  /*1eb0*/  ISETP.GE.AND P0, PT, R19, -0x18, PT ;  /* 0xffffffe81300780c */ /* 0x000fe40003f06270 */
[----:B------:R-:W-:-:S11]  /*1ec0*/  LOP3.LUT R0, R0, 0x80000000, RZ, 0xc0, !PT ;  /* 0x8000000000007812 */ /* 0x000fd600078ec0ff */
[----:B------:R-:W-:Y:S05]  /*1ed0*/  @!P0 BRA `(.L_x_76) ;  /* 0x0000000000688947 */ /* 0x000fea0003800000 */
[-CC-:B------:R-:W-:Y:S01]  /*1ee0*/  FFMA.RZ R3, R15, R17.reuse, R14.reuse ;  /* 0x000000110f037223 */ /* 0x180fe2000000c00e */
[C---:B------:R-:W-:Y:S02]  /*1ef0*/  IADD3 R13, PT, PT, R19.reuse, 0x20, RZ ;  /* 0x00000020130d7810 */ /* 0x040fe40007ffe0ff */
[----:B------:R-:W-:Y:S02]  /*1f00*/  ISETP.NE.AND P2, PT, R19, RZ, PT ;  /* 0x000000ff1300720c */ /* 0x000fe40003f45270 */
[----:B------:R-:W-:Y:S01]  /*1f10*/  LOP3.LUT R12, R3, 0x7fffff, RZ, 0xc0, !PT ;  /* 0x007fffff030c7812 */ /* 0x000fe200078ec0ff */
[CCC-:B------:R-:W-:Y:S01]  /*1f20*/  FFMA.RP R3, R15.reuse, R17.reuse, R14.reuse ;  /* 0x000000110f037223 */ /* 0x1c0fe2000000800e */
[----:B------:R-:W-:Y:S01]  /*1f30*/  FFMA.RM R14, R15, R17, R14 ;  /* 0x000000110f0e7223 */ /* 0x000fe2000000400e */
[----:B------:R-:W-:Y:S02]  /*1f40*/  ISETP.NE.AND P1, PT, R19, RZ, PT ;  /* 0x000000ff1300720c */ /* 0x000fe40003f25270 */
[----:B------:R-:W-:-:S02]  /*1f50*/  LOP3.LUT R12, R12, 0x800000, RZ, 0xfc, !PT ;  /* 0x008000000c0c7812 */ /* 0x000fc400078efcff */
[----:B------:R-:W-:Y:S02]  /*1f60*/  IADD3 R15, PT, PT, -R19, RZ, RZ ;  /* 0x000000ff130f7210 */ /* 0x000fe40007ffe1ff */
[----:B------:R-:W-:Y:S02]  /*1f70*/  SHF.L.U32 R13, R12, R13, RZ ;  /* 0x0000000d0c0d7219 */ /* 0x000fe400000006ff */
[----:B------:R-:W-:Y:S02]  /*1f80*/  FSETP.NEU.FTZ.AND P0, PT, R3, R14, PT ;  /* 0x0000000e0300720b */ /* 0x000fe40003f1d000 */
[----:B------:R-:W-:Y:S02]  /*1f90*/  SEL R3, R15, RZ, P2 ;  /* 0x000000ff0f037207 */ /* 0x000fe40001000000 */
[----:B------:R-:W-:Y:S02]  /*1fa0*/  ISETP.NE.AND P1, PT, R13, RZ, P1 ;  /* 0x000000ff0d00720c */ /* 0x000fe40000f25270 */
[----:B------:R-:W-:-:S02]  /*1fb0*/  SHF.R.U32.HI R3, RZ, R3, R12 ;  /* 0x00000003ff037219 */ /* 0x000fc4000001160c */
[----:B------:R-:W-:Y:S02]  /*1fc0*/  PLOP3.LUT P0, PT, P0, P1, PT, 0xf8, 0x8f ;  /* 0x00000000008f781c */ /* 0x000fe40000703f70 */
[----:B------:R-:W-:Y:S02]  /*1fd0*/  SHF.R.U32.HI R13, RZ, 0x1, R3 ;  /* 0x00000001ff0d7819 */ /* 0x000fe40000011603 */
[----:B------:R-:W-:-:S04]  /*1fe0*/  SEL R12, RZ, 0x1, !P0 ;  /* 0x00000001ff0c7807 */ /* 0x000fc80004000000 */
[----:B------:R-:W-:-:S04]  /*1ff0*/  LOP3.LUT R12, R12, 0x1, R13, 0xf8, !PT ;  /* 0x000000010c0c7812 */ /* 0x000fc800078ef80d */
[----:B------:R-:W-:-:S04]  /*2000*/  LOP3.LUT R12, R12, R3, RZ, 0xc0, !PT ;  /* 0x000000030c0c7212 */ /* 0x000fc800078ec0ff */
[----:B------:R-:W-:-:S04]  /*2010*/  IADD3 R13, PT, PT, R13, R12, RZ ;  /* 0x0000000c0d0d7210 */ /* 0x000fc80007ffe0ff */
[----:B------:R-:W-:Y:S01]  /*2020*/  LOP3.LUT R0, R13, R0, RZ, 0xfc, !PT ;  /* 0x000000000d007212 */ /* 0x000fe200078efcff */
[----:B------:R-:W-:Y:S06]  /*2030*/  BRA `(.L_x_76) ;  /* 0x0000000000107947 */ /* 0x000fec0003800000 */
.L_x_75:
[----:B------:R-:W-:-:S04]  /*2040*/  LOP3.LUT R0, R0, 0x80000000, RZ, 0xc0, !PT ;  /* 0x8000000000007812 */ /* 0x000fc800078ec0ff */
[----:B------:R-:W-:Y:S01]  /*2050*/  LOP3.LUT R0, R0, 0x7f800000, RZ, 0xfc, !PT ;  /* 0x7f80000000007812 */ /* 0x000fe200078efcff */
[----:B------:R-:W-:Y:S06]  /*2060*/  BRA `(.L_x_76) ;  /* 0x0000000000047947 */ /* 0x000fec0003800000 */
.L_x_74:
[----:B------:R-:W-:-:S07]  /*2070*/  LEA R0, R12, R0, 0x17 ;  /* 0x000000000c007211 */ /* 0x000fce00078eb8ff */
.L_x_76:
[----:B------:R-:W-:Y:S05]  /*2080*/  BSYNC.RECONVERGENT B1 ;  /* 0x0000000000017941 */ /* 0x000fea0003800200 */
.L_x_73:
[----:B------:R-:W-:Y:S05]  /*2090*/  BRA `(.L_x_77) ;  /* 0x0000000000207947 */ /* 0x000fea0003800000 */
.L_x_72:
[----:B------:R-:W-:-:S04]  /*20a0*/  LOP3.LUT R0, R3, 0x80000000, R0, 0x48, !PT ;  /* 0x8000000003007812 */ /* 0x000fc800078e4800 */
[----:B------:R-:W-:Y:S01]  /*20b0*/  LOP3.LUT R0, R0, 0x7f800000, RZ, 0xfc, !PT ;  /* 0x7f80000000007812 */ /* 0x000fe200078efcff */
[----:B------:R-:W-:Y:S06]  /*20c0*/  BRA `(.L_x_77) ;  /* 0x0000000000147947 */ /* 0x000fec0003800000 */
.L_x_71:
[----:B------:R-:W-:Y:S01]  /*20d0*/  LOP3.LUT R0, R3, 0x80000000, R0, 0x48, !PT ;  /* 0x8000000003007812 */ /* 0x000fe200078e4800 */
[----:B------:R-:W-:Y:S06]  /*20e0*/  BRA `(.L_x_77) ;  /* 0x00000000000c7947 */ /* 0x000fec0003800000 */
.L_x_70:
[----:B------:R-:W0:Y:S01]  /*20f0*/  MUFU.RSQ R0, -QNAN ;  /* 0xffc0000000007908 */ /* 0x000e220000001400 */
[----:B------:R-:W-:Y:S05]  /*2100*/  BRA `(.L_x_77) ;  /* 0x0000000000047947 */ /* 0x000fea0003800000 */
.L_x_69:
[----:B------:R-:W-:-:S07]  /*2110*/  FADD.FTZ R0, R0, R3 ;  /* 0x0000000300007221 */ /* 0x000fce0000010000 */
.L_x_77:
[----:B------:R-:W-:Y:S05]  /*2120*/  BSYNC.RECONVERGENT B0 ;  /* 0x0000000000007941 */ /* 0x000fea0003800200 */
.L_x_67:
[----:B------:R-:W-:Y:S01]  /*2130*/  HFMA2 R13, -RZ, RZ, 0, 0 ;  /* 0x00000000ff0d7431 */ /* 0x000fe200000001ff */
[----:B------:R-:W-:Y:S02]  /*2140*/  MOV R12, R10 ;  /* 0x0000000a000c7202 */ /* 0x000fe40000000f00 */
[----:B0-----:R-:W-:Y:S02]  /*2150*/  MOV R3, R0 ;  /* 0x0000000000037202 */ /* 0x001fe40000000f00 */
[----:B------:R-:W-:Y:S05]  /*2160*/  RET.REL.NODEC R12 `(_Z13compute_coeffPfPiS_S_S_) ;  /* 0xffffffdc0ca47950 */ /* 0x000fea0003c3ffff */
.L_x_78:
        /* <DEDUP_REMOVED lines=9> */
.L_x_79:


//--------------------- .nv.shared._Z10reduce_sumPfS_Pi --------------------------
	.section	.nv.shared._Z10reduce_sumPfS_Pi,"aw",@nobits
	.sectionflags	@""
	.align	16
	.zero		1024


//--------------------- .nv.shared.reserved.0     --------------------------
	.section	.nv.shared.reserved.0,"aw",@nobits
	.weak		__nv_reservedSMEM_offset_0_alias
	.size		__nv_reservedSMEM_offset_0_alias, 0, 64
	.other		__nv_reservedSMEM_offset_0_alias,@"STO_CUDA_RESERVED_SHARED STV_DEFAULT"
__nv_reservedSMEM_offset_0_alias:
	.zero		0
	.zero		64


//--------------------- .nv.shared._Z13compute_coeffPfPiS_S_S_ --------------------------
	.section	.nv.shared._Z13compute_coeffPfPiS_S_S_,"aw",@nobits
	.sectionflags	@""
	.align	16
	.zero		1024


//--------------------- .nv.constant0._Z10reduce_sumPfS_Pi --------------------------
	.section	.nv.constant0._Z10reduce_sumPfS_Pi,"a",@progbits
	.sectionflags	@""
	.align	4
.nv.constant0._Z10reduce_sumPfS_Pi:
	.zero		920


//--------------------- .nv.constant0._Z13compute_coeffPfPiS_S_S_ --------------------------
	.section	.nv.constant0._Z13compute_coeffPfPiS_S_S_,"a",@progbits
	.sectionflags	@""
	.align	4
.nv.constant0._Z13compute_coeffPfPiS_S_S_:
	.zero		936


//--------------------- SYMBOLS --------------------------

	.type		.nv.reservedSmem.offset0,@object
	.size		.nv.reservedSmem.offset0,0x4
	.type		.nv.reservedSmem.cap,@object
	.size		.nv.reservedSmem.cap,0x4
